//
// Generated by NVIDIA NVVM Compiler
//
// Compiler Build ID: CL-36424714
// Cuda compilation tools, release 13.0, V13.0.88
// Based on NVVM 20.0.0
//

.version 9.0
.target sm_100
.address_size 64

	// .globl	_ZN3cub18CUB_300001_SM_10006detail11EmptyKernelIvEEvv
.global .align 1 .b8 _ZN30_INTERNAL_3a7c319d_4_k_cu_main4cuda3std3__45__cpo5beginE[1];
.global .align 1 .b8 _ZN30_INTERNAL_3a7c319d_4_k_cu_main4cuda3std3__45__cpo3endE[1];
.global .align 1 .b8 _ZN30_INTERNAL_3a7c319d_4_k_cu_main4cuda3std3__45__cpo6cbeginE[1];
.global .align 1 .b8 _ZN30_INTERNAL_3a7c319d_4_k_cu_main4cuda3std3__45__cpo4cendE[1];
.global .align 1 .b8 _ZN30_INTERNAL_3a7c319d_4_k_cu_main4cuda3std3__45__cpo6rbeginE[1];
.global .align 1 .b8 _ZN30_INTERNAL_3a7c319d_4_k_cu_main4cuda3std3__45__cpo4rendE[1];
.global .align 1 .b8 _ZN30_INTERNAL_3a7c319d_4_k_cu_main4cuda3std3__45__cpo7crbeginE[1];
.global .align 1 .b8 _ZN30_INTERNAL_3a7c319d_4_k_cu_main4cuda3std3__45__cpo5crendE[1];
.global .align 1 .b8 _ZN30_INTERNAL_3a7c319d_4_k_cu_main4cuda3std3__432_GLOBAL__N__3a7c319d_4_k_cu_main6ignoreE[1];
.global .align 1 .b8 _ZN30_INTERNAL_3a7c319d_4_k_cu_main4cuda3std3__419piecewise_constructE[1];
.global .align 1 .b8 _ZN30_INTERNAL_3a7c319d_4_k_cu_main4cuda3std3__48in_placeE[1];
.global .align 1 .b8 _ZN30_INTERNAL_3a7c319d_4_k_cu_main4cuda3std3__420unreachable_sentinelE[1];
.global .align 1 .b8 _ZN30_INTERNAL_3a7c319d_4_k_cu_main4cuda3std3__47nulloptE[1];
.global .align 1 .b8 _ZN30_INTERNAL_3a7c319d_4_k_cu_main4cuda3std3__48unexpectE[1];
.global .align 1 .b8 _ZN30_INTERNAL_3a7c319d_4_k_cu_main4cuda3std6ranges3__45__cpo4swapE[1];
.global .align 1 .b8 _ZN30_INTERNAL_3a7c319d_4_k_cu_main4cuda3std6ranges3__45__cpo9iter_moveE[1];
.global .align 1 .b8 _ZN30_INTERNAL_3a7c319d_4_k_cu_main4cuda3std6ranges3__45__cpo5beginE[1];
.global .align 1 .b8 _ZN30_INTERNAL_3a7c319d_4_k_cu_main4cuda3std6ranges3__45__cpo3endE[1];
.global .align 1 .b8 _ZN30_INTERNAL_3a7c319d_4_k_cu_main4cuda3std6ranges3__45__cpo6cbeginE[1];
.global .align 1 .b8 _ZN30_INTERNAL_3a7c319d_4_k_cu_main4cuda3std6ranges3__45__cpo4cendE[1];
.global .align 1 .b8 _ZN30_INTERNAL_3a7c319d_4_k_cu_main4cuda3std6ranges3__45__cpo7advanceE[1];
.global .align 1 .b8 _ZN30_INTERNAL_3a7c319d_4_k_cu_main4cuda3std6ranges3__45__cpo9iter_swapE[1];
.global .align 1 .b8 _ZN30_INTERNAL_3a7c319d_4_k_cu_main4cuda3std6ranges3__45__cpo4nextE[1];
.global .align 1 .b8 _ZN30_INTERNAL_3a7c319d_4_k_cu_main4cuda3std6ranges3__45__cpo4prevE[1];
.global .align 1 .b8 _ZN30_INTERNAL_3a7c319d_4_k_cu_main4cuda3std6ranges3__45__cpo4dataE[1];
.global .align 1 .b8 _ZN30_INTERNAL_3a7c319d_4_k_cu_main4cuda3std6ranges3__45__cpo5cdataE[1];
.global .align 1 .b8 _ZN30_INTERNAL_3a7c319d_4_k_cu_main4cuda3std6ranges3__45__cpo4sizeE[1];
.global .align 1 .b8 _ZN30_INTERNAL_3a7c319d_4_k_cu_main4cuda3std6ranges3__45__cpo5ssizeE[1];
.global .align 1 .b8 _ZN30_INTERNAL_3a7c319d_4_k_cu_main4cuda3std6ranges3__45__cpo8distanceE[1];
.global .align 1 .b8 _ZN30_INTERNAL_3a7c319d_4_k_cu_main6thrust24THRUST_300001_SM_1000_NS8cuda_cub3parE[1];
.global .align 1 .b8 _ZN30_INTERNAL_3a7c319d_4_k_cu_main6thrust24THRUST_300001_SM_1000_NS8cuda_cub10par_nosyncE[1];
.global .align 1 .b8 _ZN30_INTERNAL_3a7c319d_4_k_cu_main6thrust24THRUST_300001_SM_1000_NS6system6detail10sequential3seqE[1];
.global .align 1 .b8 _ZN30_INTERNAL_3a7c319d_4_k_cu_main6thrust24THRUST_300001_SM_1000_NS12placeholders2_1E[1];
.global .align 1 .b8 _ZN30_INTERNAL_3a7c319d_4_k_cu_main6thrust24THRUST_300001_SM_1000_NS12placeholders2_2E[1];
.global .align 1 .b8 _ZN30_INTERNAL_3a7c319d_4_k_cu_main6thrust24THRUST_300001_SM_1000_NS12placeholders2_3E[1];
.global .align 1 .b8 _ZN30_INTERNAL_3a7c319d_4_k_cu_main6thrust24THRUST_300001_SM_1000_NS12placeholders2_4E[1];
.global .align 1 .b8 _ZN30_INTERNAL_3a7c319d_4_k_cu_main6thrust24THRUST_300001_SM_1000_NS12placeholders2_5E[1];
.global .align 1 .b8 _ZN30_INTERNAL_3a7c319d_4_k_cu_main6thrust24THRUST_300001_SM_1000_NS12placeholders2_6E[1];
.global .align 1 .b8 _ZN30_INTERNAL_3a7c319d_4_k_cu_main6thrust24THRUST_300001_SM_1000_NS12placeholders2_7E[1];
.global .align 1 .b8 _ZN30_INTERNAL_3a7c319d_4_k_cu_main6thrust24THRUST_300001_SM_1000_NS12placeholders2_8E[1];
.global .align 1 .b8 _ZN30_INTERNAL_3a7c319d_4_k_cu_main6thrust24THRUST_300001_SM_1000_NS12placeholders2_9E[1];
.global .align 1 .b8 _ZN30_INTERNAL_3a7c319d_4_k_cu_main6thrust24THRUST_300001_SM_1000_NS12placeholders3_10E[1];
.global .align 1 .b8 _ZN30_INTERNAL_3a7c319d_4_k_cu_main6thrust24THRUST_300001_SM_1000_NS3seqE[1];

.visible .entry _ZN3cub18CUB_300001_SM_10006detail11EmptyKernelIvEEvv()
{


	ret;

}


// ===== COMPILED SASS (sm_100) =====

	.target	sm_100

	.elftype	@"ET_EXEC"


//--------------------- .note.nv.tkinfo           --------------------------
	.section	.note.nv.tkinfo,"",@"SHT_NOTE"
	.sectionflags	@"SHF_NOTE_NV_TKINFO"
	.tkinfo
        /*0018*/ 	.word	0x00000002
        /*0030*/ 	.string	""
        /*0030*/ 	.string	"ptxas"
        /*0030*/ 	.string	"Cuda compilation tools, release 13.0, V13.0.88"
        /*0030*/ 	.string	"Build cuda_13.0.r13.0/compiler.36424714_0"
        /*0030*/ 	.string	"-arch sm_100 -m 64 "



//--------------------- .note.nv.cuinfo           --------------------------
	.section	.note.nv.cuinfo,"",@"SHT_NOTE"
	.sectionflags	@"SHF_NOTE_NV_CUINFO"
        /*0018*/ 	.short	0x0002
        /*001a*/ 	.short	0x0064
        /*001c*/ 	.short	0x0082
	.zero		2


//--------------------- .nv.info                  --------------------------
	.section	.nv.info,"",@"SHT_CUDA_INFO"
	.align	4


	//----- nvinfo : EIATTR_REGCOUNT
	.align		4
        /*0000*/ 	.byte	0x04, 0x2f
        /*0002*/ 	.short	(.L_44 - .L_43)
	.align		4
.L_43:
        /*0004*/ 	.word	index@(_ZN3cub18CUB_300001_SM_10006detail11EmptyKernelIvEEvv)
        /*0008*/ 	.word	0x00000004


	//----- nvinfo : EIATTR_FRAME_SIZE
	.align		4
.L_44:
        /*000c*/ 	.byte	0x04, 0x11
        /*000e*/ 	.short	(.L_46 - .L_45)
	.align		4
.L_45:
        /*0010*/ 	.word	index@(_ZN3cub18CUB_300001_SM_10006detail11EmptyKernelIvEEvv)
        /*0014*/ 	.word	0x00000000


	//----- nvinfo : EIATTR_MIN_STACK_SIZE
	.align		4
.L_46:
        /*0018*/ 	.byte	0x04, 0x12
        /*001a*/ 	.short	(.L_48 - .L_47)
	.align		4
.L_47:
        /*001c*/ 	.word	index@(_ZN3cub18CUB_300001_SM_10006detail11EmptyKernelIvEEvv)
        /*0020*/ 	.word	0x00000000
.L_48:


//--------------------- .nv.compat                --------------------------
	.section	.nv.compat,"",@"SHT_CUDA_COMPAT_INFO"
	.align	4
        /*0000*/ 	.byte	0x02, 0x09, 0x00, 0x00, 0x02, 0x02, 0x01, 0x00, 0x02, 0x05, 0x05, 0x00, 0x03, 0x07, 0x01, 0x01
        /*0010*/ 	.byte	0x02, 0x03, 0x00, 0x00, 0x02, 0x06, 0x01, 0x00, 0x04, 0x0b, 0x08, 0x00, 0x09, 0x00, 0x00, 0x00
        /*0020*/ 	.byte	0x00, 0x00, 0x00, 0x00


//--------------------- .nv.info._ZN3cub18CUB_300001_SM_10006detail11EmptyKernelIvEEvv --------------------------
	.section	.nv.info._ZN3cub18CUB_300001_SM_10006detail11EmptyKernelIvEEvv,"",@"SHT_CUDA_INFO"
	.sectionflags	@""
	.align	4


	//----- nvinfo : EIATTR_CUDA_API_VERSION
	.align		4
        /*0000*/ 	.byte	0x04, 0x37
        /*0002*/ 	.short	(.L_50 - .L_49)
.L_49:
        /*0004*/ 	.word	0x00000082


	//----- nvinfo : EIATTR_SPARSE_MMA_MASK
	.align		4
.L_50:
        /*0008*/ 	.byte	0x03, 0x50
        /*000a*/ 	.short	0x0000


	//----- nvinfo : EIATTR_MAXREG_COUNT
	.align		4
        /*000c*/ 	.byte	0x03, 0x1b
        /*000e*/ 	.short	0x00ff


	//----- nvinfo : EIATTR_MERCURY_ISA_VERSION
	.align		4
        /*0010*/ 	.byte	0x03, 0x5f
        /*0012*/ 	.short	0x0101


	//----- nvinfo : EIATTR_VRC_CTA_INIT_COUNT
	.align		4
        /*0014*/ 	.byte	0x02, 0x4a
	.zero		1
	.zero		1


	//----- nvinfo : EIATTR_EXIT_INSTR_OFFSETS
	.align		4
        /*0018*/ 	.byte	0x04, 0x1c
        /*001a*/ 	.short	(.L_52 - .L_51)


	//   ....[0]....
.L_51:
        /*001c*/ 	.word	0x00000010


	//----- nvinfo : EIATTR_SW_WAR
	.align		4
.L_52:
        /*0020*/ 	.byte	0x04, 0x36
        /*0022*/ 	.short	(.L_54 - .L_53)
.L_53:
        /*0024*/ 	.word	0x00000008
.L_54:


//--------------------- .nv.callgraph             --------------------------
	.section	.nv.callgraph,"",@"SHT_CUDA_CALLGRAPH"
	.align	4
	.sectionentsize	8
	.align		4
        /*0000*/ 	.word	0x00000000
	.align		4
        /*0004*/ 	.word	0xffffffff
	.align		4
        /*0008*/ 	.word	0x00000000
	.align		4
        /*000c*/ 	.word	0xfffffffe
	.align		4
        /*0010*/ 	.word	0x00000000
	.align		4
        /*0014*/ 	.word	0xfffffffd
	.align		4
        /*0018*/ 	.word	0x00000000
	.align		4
        /*001c*/ 	.word	0xfffffffc


//--------------------- .nv.constant4             --------------------------
	.section	.nv.constant4,"a",@progbits
	.align	8
	.align		8
.nv.constant4:
        /*0000*/ 	.dword	_ZN30_INTERNAL_3a7c319d_4_k_cu_main4cuda3std3__45__cpo5beginE
	.align		8
        /*0008*/ 	.dword	_ZN30_INTERNAL_3a7c319d_4_k_cu_main4cuda3std3__45__cpo3endE
	.align		8
        /*0010*/ 	.dword	_ZN30_INTERNAL_3a7c319d_4_k_cu_main4cuda3std3__45__cpo6cbeginE
	.align		8
        /*0018*/ 	.dword	_ZN30_INTERNAL_3a7c319d_4_k_cu_main4cuda3std3__45__cpo4cendE
	.align		8
        /*0020*/ 	.dword	_ZN30_INTERNAL_3a7c319d_4_k_cu_main4cuda3std3__45__cpo6rbeginE
	.align		8
        /*0028*/ 	.dword	_ZN30_INTERNAL_3a7c319d_4_k_cu_main4cuda3std3__45__cpo4rendE
	.align		8
        /*0030*/ 	.dword	_ZN30_INTERNAL_3a7c319d_4_k_cu_main4cuda3std3__45__cpo7crbeginE
	.align		8
        /*0038*/ 	.dword	_ZN30_INTERNAL_3a7c319d_4_k_cu_main4cuda3std3__45__cpo5crendE
	.align		8
        /*0040*/ 	.dword	_ZN30_INTERNAL_3a7c319d_4_k_cu_main4cuda3std3__432_GLOBAL__N__3a7c319d_4_k_cu_main6ignoreE
	.align		8
        /*0048*/ 	.dword	_ZN30_INTERNAL_3a7c319d_4_k_cu_main4cuda3std3__419piecewise_constructE
	.align		8
        /*0050*/ 	.dword	_ZN30_INTERNAL_3a7c319d_4_k_cu_main4cuda3std3__48in_placeE
	.align		8
        /*0058*/ 	.dword	_ZN30_INTERNAL_3a7c319d_4_k_cu_main4cuda3std3__420unreachable_sentinelE
	.align		8
        /*0060*/ 	.dword	_ZN30_INTERNAL_3a7c319d_4_k_cu_main4cuda3std3__47nulloptE
	.align		8
        /*0068*/ 	.dword	_ZN30_INTERNAL_3a7c319d_4_k_cu_main4cuda3std3__48unexpectE
	.align		8
        /*0070*/ 	.dword	_ZN30_INTERNAL_3a7c319d_4_k_cu_main4cuda3std6ranges3__45__cpo4swapE
	.align		8
        /*0078*/ 	.dword	_ZN30_INTERNAL_3a7c319d_4_k_cu_main4cuda3std6ranges3__45__cpo9iter_moveE
	.align		8
        /*0080*/ 	.dword	_ZN30_INTERNAL_3a7c319d_4_k_cu_main4cuda3std6ranges3__45__cpo5beginE
	.align		8
        /*0088*/ 	.dword	_ZN30_INTERNAL_3a7c319d_4_k_cu_main4cuda3std6ranges3__45__cpo3endE
	.align		8
        /*0090*/ 	.dword	_ZN30_INTERNAL_3a7c319d_4_k_cu_main4cuda3std6ranges3__45__cpo6cbeginE
	.align		8
        /*0098*/ 	.dword	_ZN30_INTERNAL_3a7c319d_4_k_cu_main4cuda3std6ranges3__45__cpo4cendE
	.align		8
        /*00a0*/ 	.dword	_ZN30_INTERNAL_3a7c319d_4_k_cu_main4cuda3std6ranges3__45__cpo7advanceE
	.align		8
        /*00a8*/ 	.dword	_ZN30_INTERNAL_3a7c319d_4_k_cu_main4cuda3std6ranges3__45__cpo9iter_swapE
	.align		8
        /*00b0*/ 	.dword	_ZN30_INTERNAL_3a7c319d_4_k_cu_main4cuda3std6ranges3__45__cpo4nextE
	.align		8
        /*00b8*/ 	.dword	_ZN30_INTERNAL_3a7c319d_4_k_cu_main4cuda3std6ranges3__45__cpo4prevE
	.align		8
        /*00c0*/ 	.dword	_ZN30_INTERNAL_3a7c319d_4_k_cu_main4cuda3std6ranges3__45__cpo4dataE
	.align		8
        /*00c8*/ 	.dword	_ZN30_INTERNAL_3a7c319d_4_k_cu_main4cuda3std6ranges3__45__cpo5cdataE
	.align		8
        /*00d0*/ 	.dword	_ZN30_INTERNAL_3a7c319d_4_k_cu_main4cuda3std6ranges3__45__cpo4sizeE
	.align		8
        /*00d8*/ 	.dword	_ZN30_INTERNAL_3a7c319d_4_k_cu_main4cuda3std6ranges3__45__cpo5ssizeE
	.align		8
        /*00e0*/ 	.dword	_ZN30_INTERNAL_3a7c319d_4_k_cu_main4cuda3std6ranges3__45__cpo8distanceE
	.align		8
        /*00e8*/ 	.dword	_ZN30_INTERNAL_3a7c319d_4_k_cu_main6thrust24THRUST_300001_SM_1000_NS8cuda_cub3parE
	.align		8
        /*00f0*/ 	.dword	_ZN30_INTERNAL_3a7c319d_4_k_cu_main6thrust24THRUST_300001_SM_1000_NS8cuda_cub10par_nosyncE
	.align		8
        /*00f8*/ 	.dword	_ZN30_INTERNAL_3a7c319d_4_k_cu_main6thrust24THRUST_300001_SM_1000_NS6system6detail10sequential3seqE
	.align		8
        /*0100*/ 	.dword	_ZN30_INTERNAL_3a7c319d_4_k_cu_main6thrust24THRUST_300001_SM_1000_NS12placeholders2_1E
	.align		8
        /*0108*/ 	.dword	_ZN30_INTERNAL_3a7c319d_4_k_cu_main6thrust24THRUST_300001_SM_1000_NS12placeholders2_2E
	.align		8
        /*0110*/ 	.dword	_ZN30_INTERNAL_3a7c319d_4_k_cu_main6thrust24THRUST_300001_SM_1000_NS12placeholders2_3E
	.align		8
        /*0118*/ 	.dword	_ZN30_INTERNAL_3a7c319d_4_k_cu_main6thrust24THRUST_300001_SM_1000_NS12placeholders2_4E
	.align		8
        /*0120*/ 	.dword	_ZN30_INTERNAL_3a7c319d_4_k_cu_main6thrust24THRUST_300001_SM_1000_NS12placeholders2_5E
	.align		8
        /*0128*/ 	.dword	_ZN30_INTERNAL_3a7c319d_4_k_cu_main6thrust24THRUST_300001_SM_1000_NS12placeholders2_6E
	.align		8
        /*0130*/ 	.dword	_ZN30_INTERNAL_3a7c319d_4_k_cu_main6thrust24THRUST_300001_SM_1000_NS12placeholders2_7E
	.align		8
        /*0138*/ 	.dword	_ZN30_INTERNAL_3a7c319d_4_k_cu_main6thrust24THRUST_300001_SM_1000_NS12placeholders2_8E
	.align		8
        /*0140*/ 	.dword	_ZN30_INTERNAL_3a7c319d_4_k_cu_main6thrust24THRUST_300001_SM_1000_NS12placeholders2_9E
	.align		8
        /*0148*/ 	.dword	_ZN30_INTERNAL_3a7c319d_4_k_cu_main6thrust24THRUST_300001_SM_1000_NS12placeholders3_10E
	.align		8
        /*0150*/ 	.dword	_ZN30_INTERNAL_3a7c319d_4_k_cu_main6thrust24THRUST_300001_SM_1000_NS3seqE


//--------------------- .text._ZN3cub18CUB_300001_SM_10006detail11EmptyKernelIvEEvv --------------------------
	.section	.text._ZN3cub18CUB_300001_SM_10006detail11EmptyKernelIvEEvv,"ax",@progbits
	.align	128
        .global         _ZN3cub18CUB_300001_SM_10006detail11EmptyKernelIvEEvv
        .type           _ZN3cub18CUB_300001_SM_10006detail11EmptyKernelIvEEvv,@function
        .size           _ZN3cub18CUB_300001_SM_10006detail11EmptyKernelIvEEvv,(.L_x_1 - _ZN3cub18CUB_300001_SM_10006detail11EmptyKernelIvEEvv)
        .other          _ZN3cub18CUB_300001_SM_10006detail11EmptyKernelIvEEvv,@"STO_CUDA_ENTRY STV_DEFAULT"
_ZN3cub18CUB_300001_SM_10006detail11EmptyKernelIvEEvv:
.text._ZN3cub18CUB_300001_SM_10006detail11EmptyKernelIvEEvv:
[----:B------:R-:W-:Y:S01]  /*0000*/  LDC R1, c[0x0][0x37c] ;  /* 0x0000df00ff017b82 */ /* 0x000fe20000000800 */
[----:B------:R-:W-:Y:S05]  /*0010*/  EXIT ;  /* 0x000000000000794d */ /* 0x000fea0003800000 */
.L_x_0:
[----:B------:R-:W-:-:S00]  /*0020*/  BRA `(.L_x_0) ;  /* 0xfffffffc00fc7947 */ /* 0x000fc0000383ffff */
[----:B------:R-:W-:-:S00]  /*0030*/  NOP ;  /* 0x0000000000007918 */ /* 0x000fc00000000000 */
        /* <DEDUP_REMOVED lines=12> */
.L_x_1:


//--------------------- .nv.shared.reserved.0     --------------------------
	.section	.nv.shared.reserved.0,"aw",@nobits
	.weak		__nv_reservedSMEM_offset_0_alias
	.size		__nv_reservedSMEM_offset_0_alias, 0, 64
	.other		__nv_reservedSMEM_offset_0_alias,@"STO_CUDA_RESERVED_SHARED STV_DEFAULT"
__nv_reservedSMEM_offset_0_alias:
	.zero		0
	.zero		64


//--------------------- .nv.global                --------------------------
	.section	.nv.global,"aw",@nobits
.nv.global:
	.type		_ZN30_INTERNAL_3a7c319d_4_k_cu_main6thrust24THRUST_300001_SM_1000_NS3seqE,@object
	.size		_ZN30_INTERNAL_3a7c319d_4_k_cu_main6thrust24THRUST_300001_SM_1000_NS3seqE,(_ZN30_INTERNAL_3a7c319d_4_k_cu_main4cuda3std3__48in_placeE - _ZN30_INTERNAL_3a7c319d_4_k_cu_main6thrust24THRUST_300001_SM_1000_NS3seqE)
_ZN30_INTERNAL_3a7c319d_4_k_cu_main6thrust24THRUST_300001_SM_1000_NS3seqE:
	.zero		1
	.type		_ZN30_INTERNAL_3a7c319d_4_k_cu_main4cuda3std3__48in_placeE,@object
	.size		_ZN30_INTERNAL_3a7c319d_4_k_cu_main4cuda3std3__48in_placeE,(_ZN30_INTERNAL_3a7c319d_4_k_cu_main4cuda3std6ranges3__45__cpo4sizeE - _ZN30_INTERNAL_3a7c319d_4_k_cu_main4cuda3std3__48in_placeE)
_ZN30_INTERNAL_3a7c319d_4_k_cu_main4cuda3std3__48in_placeE:
	.zero		1
	.type		_ZN30_INTERNAL_3a7c319d_4_k_cu_main4cuda3std6ranges3__45__cpo4sizeE,@object
	.size		_ZN30_INTERNAL_3a7c319d_4_k_cu_main4cuda3std6ranges3__45__cpo4sizeE,(_ZN30_INTERNAL_3a7c319d_4_k_cu_main6thrust24THRUST_300001_SM_1000_NS12placeholders2_3E - _ZN30_INTERNAL_3a7c319d_4_k_cu_main4cuda3std6ranges3__45__cpo4sizeE)
_ZN30_INTERNAL_3a7c319d_4_k_cu_main4cuda3std6ranges3__45__cpo4sizeE:
	.zero		1
	.type		_ZN30_INTERNAL_3a7c319d_4_k_cu_main6thrust24THRUST_300001_SM_1000_NS12placeholders2_3E,@object
	.size		_ZN30_INTERNAL_3a7c319d_4_k_cu_main6thrust24THRUST_300001_SM_1000_NS12placeholders2_3E,(_ZN30_INTERNAL_3a7c319d_4_k_cu_main4cuda3std3__45__cpo6cbeginE - _ZN30_INTERNAL_3a7c319d_4_k_cu_main6thrust24THRUST_300001_SM_1000_NS12placeholders2_3E)
_ZN30_INTERNAL_3a7c319d_4_k_cu_main6thrust24THRUST_300001_SM_1000_NS12placeholders2_3E:
	.zero		1
	.type		_ZN30_INTERNAL_3a7c319d_4_k_cu_main4cuda3std3__45__cpo6cbeginE,@object
	.size		_ZN30_INTERNAL_3a7c319d_4_k_cu_main4cuda3std3__45__cpo6cbeginE,(_ZN30_INTERNAL_3a7c319d_4_k_cu_main4cuda3std6ranges3__45__cpo6cbeginE - _ZN30_INTERNAL_3a7c319d_4_k_cu_main4cuda3std3__45__cpo6cbeginE)
_ZN30_INTERNAL_3a7c319d_4_k_cu_main4cuda3std3__45__cpo6cbeginE:
	.zero		1
	.type		_ZN30_INTERNAL_3a7c319d_4_k_cu_main4cuda3std6ranges3__45__cpo6cbeginE,@object
	.size		_ZN30_INTERNAL_3a7c319d_4_k_cu_main4cuda3std6ranges3__45__cpo6cbeginE,(_ZN30_INTERNAL_3a7c319d_4_k_cu_main6thrust24THRUST_300001_SM_1000_NS12placeholders2_7E - _ZN30_INTERNAL_3a7c319d_4_k_cu_main4cuda3std6ranges3__45__cpo6cbeginE)
_ZN30_INTERNAL_3a7c319d_4_k_cu_main4cuda3std6ranges3__45__cpo6cbeginE:
	.zero		1
	.type		_ZN30_INTERNAL_3a7c319d_4_k_cu_main6thrust24THRUST_300001_SM_1000_NS12placeholders2_7E,@object
	.size		_ZN30_INTERNAL_3a7c319d_4_k_cu_main6thrust24THRUST_300001_SM_1000_NS12placeholders2_7E,(_ZN30_INTERNAL_3a7c319d_4_k_cu_main4cuda3std3__45__cpo7crbeginE - _ZN30_INTERNAL_3a7c319d_4_k_cu_main6thrust24THRUST_300001_SM_1000_NS12placeholders2_7E)
_ZN30_INTERNAL_3a7c319d_4_k_cu_main6thrust24THRUST_300001_SM_1000_NS12placeholders2_7E:
	.zero		1
	.type		_ZN30_INTERNAL_3a7c319d_4_k_cu_main4cuda3std3__45__cpo7crbeginE,@object
	.size		_ZN30_INTERNAL_3a7c319d_4_k_cu_main4cuda3std3__45__cpo7crbeginE,(_ZN30_INTERNAL_3a7c319d_4_k_cu_main4cuda3std6ranges3__45__cpo4nextE - _ZN30_INTERNAL_3a7c319d_4_k_cu_main4cuda3std3__45__cpo7crbeginE)
_ZN30_INTERNAL_3a7c319d_4_k_cu_main4cuda3std3__45__cpo7crbeginE:
	.zero		1
	.type		_ZN30_INTERNAL_3a7c319d_4_k_cu_main4cuda3std6ranges3__45__cpo4nextE,@object
	.size		_ZN30_INTERNAL_3a7c319d_4_k_cu_main4cuda3std6ranges3__45__cpo4nextE,(_ZN30_INTERNAL_3a7c319d_4_k_cu_main4cuda3std6ranges3__45__cpo4swapE - _ZN30_INTERNAL_3a7c319d_4_k_cu_main4cuda3std6ranges3__45__cpo4nextE)
_ZN30_INTERNAL_3a7c319d_4_k_cu_main4cuda3std6ranges3__45__cpo4nextE:
	.zero		1
	.type		_ZN30_INTERNAL_3a7c319d_4_k_cu_main4cuda3std6ranges3__45__cpo4swapE,@object
	.size		_ZN30_INTERNAL_3a7c319d_4_k_cu_main4cuda3std6ranges3__45__cpo4swapE,(_ZN30_INTERNAL_3a7c319d_4_k_cu_main6thrust24THRUST_300001_SM_1000_NS8cuda_cub10par_nosyncE - _ZN30_INTERNAL_3a7c319d_4_k_cu_main4cuda3std6ranges3__45__cpo4swapE)
_ZN30_INTERNAL_3a7c319d_4_k_cu_main4cuda3std6ranges3__45__cpo4swapE:
	.zero		1
	.type		_ZN30_INTERNAL_3a7c319d_4_k_cu_main6thrust24THRUST_300001_SM_1000_NS8cuda_cub10par_nosyncE,@object
	.size		_ZN30_INTERNAL_3a7c319d_4_k_cu_main6thrust24THRUST_300001_SM_1000_NS8cuda_cub10par_nosyncE,(_ZN30_INTERNAL_3a7c319d_4_k_cu_main6thrust24THRUST_300001_SM_1000_NS12placeholders2_9E - _ZN30_INTERNAL_3a7c319d_4_k_cu_main6thrust24THRUST_300001_SM_1000_NS8cuda_cub10par_nosyncE)
_ZN30_INTERNAL_3a7c319d_4_k_cu_main6thrust24THRUST_300001_SM_1000_NS8cuda_cub10par_nosyncE:
	.zero		1
	.type		_ZN30_INTERNAL_3a7c319d_4_k_cu_main6thrust24THRUST_300001_SM_1000_NS12placeholders2_9E,@object
	.size		_ZN30_INTERNAL_3a7c319d_4_k_cu_main6thrust24THRUST_300001_SM_1000_NS12placeholders2_9E,(_ZN30_INTERNAL_3a7c319d_4_k_cu_main4cuda3std3__432_GLOBAL__N__3a7c319d_4_k_cu_main6ignoreE - _ZN30_INTERNAL_3a7c319d_4_k_cu_main6thrust24THRUST_300001_SM_1000_NS12placeholders2_9E)
_ZN30_INTERNAL_3a7c319d_4_k_cu_main6thrust24THRUST_300001_SM_1000_NS12placeholders2_9E:
	.zero		1
	.type		_ZN30_INTERNAL_3a7c319d_4_k_cu_main4cuda3std3__432_GLOBAL__N__3a7c319d_4_k_cu_main6ignoreE,@object
	.size		_ZN30_INTERNAL_3a7c319d_4_k_cu_main4cuda3std3__432_GLOBAL__N__3a7c319d_4_k_cu_main6ignoreE,(_ZN30_INTERNAL_3a7c319d_4_k_cu_main4cuda3std6ranges3__45__cpo4dataE - _ZN30_INTERNAL_3a7c319d_4_k_cu_main4cuda3std3__432_GLOBAL__N__3a7c319d_4_k_cu_main6ignoreE)
_ZN30_INTERNAL_3a7c319d_4_k_cu_main4cuda3std3__432_GLOBAL__N__3a7c319d_4_k_cu_main6ignoreE:
	.zero		1
	.type		_ZN30_INTERNAL_3a7c319d_4_k_cu_main4cuda3std6ranges3__45__cpo4dataE,@object
	.size		_ZN30_INTERNAL_3a7c319d_4_k_cu_main4cuda3std6ranges3__45__cpo4dataE,(_ZN30_INTERNAL_3a7c319d_4_k_cu_main6thrust24THRUST_300001_SM_1000_NS12placeholders2_1E - _ZN30_INTERNAL_3a7c319d_4_k_cu_main4cuda3std6ranges3__45__cpo4dataE)
_ZN30_INTERNAL_3a7c319d_4_k_cu_main4cuda3std6ranges3__45__cpo4dataE:
	.zero		1
	.type		_ZN30_INTERNAL_3a7c319d_4_k_cu_main6thrust24THRUST_300001_SM_1000_NS12placeholders2_1E,@object
	.size		_ZN30_INTERNAL_3a7c319d_4_k_cu_main6thrust24THRUST_300001_SM_1000_NS12placeholders2_1E,(_ZN30_INTERNAL_3a7c319d_4_k_cu_main4cuda3std3__45__cpo5beginE - _ZN30_INTERNAL_3a7c319d_4_k_cu_main6thrust24THRUST_300001_SM_1000_NS12placeholders2_1E)
_ZN30_INTERNAL_3a7c319d_4_k_cu_main6thrust24THRUST_300001_SM_1000_NS12placeholders2_1E:
	.zero		1
	.type		_ZN30_INTERNAL_3a7c319d_4_k_cu_main4cuda3std3__45__cpo5beginE,@object
	.size		_ZN30_INTERNAL_3a7c319d_4_k_cu_main4cuda3std3__45__cpo5beginE,(_ZN30_INTERNAL_3a7c319d_4_k_cu_main4cuda3std6ranges3__45__cpo5beginE - _ZN30_INTERNAL_3a7c319d_4_k_cu_main4cuda3std3__45__cpo5beginE)
_ZN30_INTERNAL_3a7c319d_4_k_cu_main4cuda3std3__45__cpo5beginE:
	.zero		1
	.type		_ZN30_INTERNAL_3a7c319d_4_k_cu_main4cuda3std6ranges3__45__cpo5beginE,@object
	.size		_ZN30_INTERNAL_3a7c319d_4_k_cu_main4cuda3std6ranges3__45__cpo5beginE,(_ZN30_INTERNAL_3a7c319d_4_k_cu_main6thrust24THRUST_300001_SM_1000_NS12placeholders2_5E - _ZN30_INTERNAL_3a7c319d_4_k_cu_main4cuda3std6ranges3__45__cpo5beginE)
_ZN30_INTERNAL_3a7c319d_4_k_cu_main4cuda3std6ranges3__45__cpo5beginE:
	.zero		1
	.type		_ZN30_INTERNAL_3a7c319d_4_k_cu_main6thrust24THRUST_300001_SM_1000_NS12placeholders2_5E,@object
	.size		_ZN30_INTERNAL_3a7c319d_4_k_cu_main6thrust24THRUST_300001_SM_1000_NS12placeholders2_5E,(_ZN30_INTERNAL_3a7c319d_4_k_cu_main4cuda3std3__45__cpo6rbeginE - _ZN30_INTERNAL_3a7c319d_4_k_cu_main6thrust24THRUST_300001_SM_1000_NS12placeholders2_5E)
_ZN30_INTERNAL_3a7c319d_4_k_cu_main6thrust24THRUST_300001_SM_1000_NS12placeholders2_5E:
	.zero		1
	.type		_ZN30_INTERNAL_3a7c319d_4_k_cu_main4cuda3std3__45__cpo6rbeginE,@object
	.size		_ZN30_INTERNAL_3a7c319d_4_k_cu_main4cuda3std3__45__cpo6rbeginE,(_ZN30_INTERNAL_3a7c319d_4_k_cu_main4cuda3std6ranges3__45__cpo7advanceE - _ZN30_INTERNAL_3a7c319d_4_k_cu_main4cuda3std3__45__cpo6rbeginE)
_ZN30_INTERNAL_3a7c319d_4_k_cu_main4cuda3std3__45__cpo6rbeginE:
	.zero		1
	.type		_ZN30_INTERNAL_3a7c319d_4_k_cu_main4cuda3std6ranges3__45__cpo7advanceE,@object
	.size		_ZN30_INTERNAL_3a7c319d_4_k_cu_main4cuda3std6ranges3__45__cpo7advanceE,(_ZN30_INTERNAL_3a7c319d_4_k_cu_main4cuda3std3__47nulloptE - _ZN30_INTERNAL_3a7c319d_4_k_cu_main4cuda3std6ranges3__45__cpo7advanceE)
_ZN30_INTERNAL_3a7c319d_4_k_cu_main4cuda3std6ranges3__45__cpo7advanceE:
	.zero		1
	.type		_ZN30_INTERNAL_3a7c319d_4_k_cu_main4cuda3std3__47nulloptE,@object
	.size		_ZN30_INTERNAL_3a7c319d_4_k_cu_main4cuda3std3__47nulloptE,(_ZN30_INTERNAL_3a7c319d_4_k_cu_main4cuda3std6ranges3__45__cpo8distanceE - _ZN30_INTERNAL_3a7c319d_4_k_cu_main4cuda3std3__47nulloptE)
_ZN30_INTERNAL_3a7c319d_4_k_cu_main4cuda3std3__47nulloptE:
	.zero		1
	.type		_ZN30_INTERNAL_3a7c319d_4_k_cu_main4cuda3std6ranges3__45__cpo8distanceE,@object
	.size		_ZN30_INTERNAL_3a7c319d_4_k_cu_main4cuda3std6ranges3__45__cpo8distanceE,(_ZN30_INTERNAL_3a7c319d_4_k_cu_main6thrust24THRUST_300001_SM_1000_NS12placeholders3_10E - _ZN30_INTERNAL_3a7c319d_4_k_cu_main4cuda3std6ranges3__45__cpo8distanceE)
_ZN30_INTERNAL_3a7c319d_4_k_cu_main4cuda3std6ranges3__45__cpo8distanceE:
	.zero		1
	.type		_ZN30_INTERNAL_3a7c319d_4_k_cu_main6thrust24THRUST_300001_SM_1000_NS12placeholders3_10E,@object
	.size		_ZN30_INTERNAL_3a7c319d_4_k_cu_main6thrust24THRUST_300001_SM_1000_NS12placeholders3_10E,(_ZN30_INTERNAL_3a7c319d_4_k_cu_main4cuda3std3__419piecewise_constructE - _ZN30_INTERNAL_3a7c319d_4_k_cu_main6thrust24THRUST_300001_SM_1000_NS12placeholders3_10E)
_ZN30_INTERNAL_3a7c319d_4_k_cu_main6thrust24THRUST_300001_SM_1000_NS12placeholders3_10E:
	.zero		1
	.type		_ZN30_INTERNAL_3a7c319d_4_k_cu_main4cuda3std3__419piecewise_constructE,@object
	.size		_ZN30_INTERNAL_3a7c319d_4_k_cu_main4cuda3std3__419piecewise_constructE,(_ZN30_INTERNAL_3a7c319d_4_k_cu_main4cuda3std6ranges3__45__cpo5cdataE - _ZN30_INTERNAL_3a7c319d_4_k_cu_main4cuda3std3__419piecewise_constructE)
_ZN30_INTERNAL_3a7c319d_4_k_cu_main4cuda3std3__419piecewise_constructE:
	.zero		1
	.type		_ZN30_INTERNAL_3a7c319d_4_k_cu_main4cuda3std6ranges3__45__cpo5cdataE,@object
	.size		_ZN30_INTERNAL_3a7c319d_4_k_cu_main4cuda3std6ranges3__45__cpo5cdataE,(_ZN30_INTERNAL_3a7c319d_4_k_cu_main6thrust24THRUST_300001_SM_1000_NS12placeholders2_2E - _ZN30_INTERNAL_3a7c319d_4_k_cu_main4cuda3std6ranges3__45__cpo5cdataE)
_ZN30_INTERNAL_3a7c319d_4_k_cu_main4cuda3std6ranges3__45__cpo5cdataE:
	.zero		1
	.type		_ZN30_INTERNAL_3a7c319d_4_k_cu_main6thrust24THRUST_300001_SM_1000_NS12placeholders2_2E,@object
	.size		_ZN30_INTERNAL_3a7c319d_4_k_cu_main6thrust24THRUST_300001_SM_1000_NS12placeholders2_2E,(_ZN30_INTERNAL_3a7c319d_4_k_cu_main4cuda3std3__45__cpo3endE - _ZN30_INTERNAL_3a7c319d_4_k_cu_main6thrust24THRUST_300001_SM_1000_NS12placeholders2_2E)
_ZN30_INTERNAL_3a7c319d_4_k_cu_main6thrust24THRUST_300001_SM_1000_NS12placeholders2_2E:
	.zero		1
	.type		_ZN30_INTERNAL_3a7c319d_4_k_cu_main4cuda3std3__45__cpo3endE,@object
	.size		_ZN30_INTERNAL_3a7c319d_4_k_cu_main4cuda3std3__45__cpo3endE,(_ZN30_INTERNAL_3a7c319d_4_k_cu_main4cuda3std6ranges3__45__cpo3endE - _ZN30_INTERNAL_3a7c319d_4_k_cu_main4cuda3std3__45__cpo3endE)
_ZN30_INTERNAL_3a7c319d_4_k_cu_main4cuda3std3__45__cpo3endE:
	.zero		1
	.type		_ZN30_INTERNAL_3a7c319d_4_k_cu_main4cuda3std6ranges3__45__cpo3endE,@object
	.size		_ZN30_INTERNAL_3a7c319d_4_k_cu_main4cuda3std6ranges3__45__cpo3endE,(_ZN30_INTERNAL_3a7c319d_4_k_cu_main6thrust24THRUST_300001_SM_1000_NS12placeholders2_6E - _ZN30_INTERNAL_3a7c319d_4_k_cu_main4cuda3std6ranges3__45__cpo3endE)
_ZN30_INTERNAL_3a7c319d_4_k_cu_main4cuda3std6ranges3__45__cpo3endE:
	.zero		1
	.type		_ZN30_INTERNAL_3a7c319d_4_k_cu_main6thrust24THRUST_300001_SM_1000_NS12placeholders2_6E,@object
	.size		_ZN30_INTERNAL_3a7c319d_4_k_cu_main6thrust24THRUST_300001_SM_1000_NS12placeholders2_6E,(_ZN30_INTERNAL_3a7c319d_4_k_cu_main4cuda3std3__45__cpo4rendE - _ZN30_INTERNAL_3a7c319d_4_k_cu_main6thrust24THRUST_300001_SM_1000_NS12placeholders2_6E)
_ZN30_INTERNAL_3a7c319d_4_k_cu_main6thrust24THRUST_300001_SM_1000_NS12placeholders2_6E:
	.zero		1
	.type		_ZN30_INTERNAL_3a7c319d_4_k_cu_main4cuda3std3__45__cpo4rendE,@object
	.size		_ZN30_INTERNAL_3a7c319d_4_k_cu_main4cuda3std3__45__cpo4rendE,(_ZN30_INTERNAL_3a7c319d_4_k_cu_main4cuda3std6ranges3__45__cpo9iter_swapE - _ZN30_INTERNAL_3a7c319d_4_k_cu_main4cuda3std3__45__cpo4rendE)
_ZN30_INTERNAL_3a7c319d_4_k_cu_main4cuda3std3__45__cpo4rendE:
	.zero		1
	.type		_ZN30_INTERNAL_3a7c319d_4_k_cu_main4cuda3std6ranges3__45__cpo9iter_swapE,@object
	.size		_ZN30_INTERNAL_3a7c319d_4_k_cu_main4cuda3std6ranges3__45__cpo9iter_swapE,(_ZN30_INTERNAL_3a7c319d_4_k_cu_main4cuda3std3__48unexpectE - _ZN30_INTERNAL_3a7c319d_4_k_cu_main4cuda3std6ranges3__45__cpo9iter_swapE)
_ZN30_INTERNAL_3a7c319d_4_k_cu_main4cuda3std6ranges3__45__cpo9iter_swapE:
	.zero		1
	.type		_ZN30_INTERNAL_3a7c319d_4_k_cu_main4cuda3std3__48unexpectE,@object
	.size		_ZN30_INTERNAL_3a7c319d_4_k_cu_main4cuda3std3__48unexpectE,(_ZN30_INTERNAL_3a7c319d_4_k_cu_main6thrust24THRUST_300001_SM_1000_NS8cuda_cub3parE - _ZN30_INTERNAL_3a7c319d_4_k_cu_main4cuda3std3__48unexpectE)
_ZN30_INTERNAL_3a7c319d_4_k_cu_main4cuda3std3__48unexpectE:
	.zero		1
	.type		_ZN30_INTERNAL_3a7c319d_4_k_cu_main6thrust24THRUST_300001_SM_1000_NS8cuda_cub3parE,@object
	.size		_ZN30_INTERNAL_3a7c319d_4_k_cu_main6thrust24THRUST_300001_SM_1000_NS8cuda_cub3parE,(_ZN30_INTERNAL_3a7c319d_4_k_cu_main6thrust24THRUST_300001_SM_1000_NS12placeholders2_4E - _ZN30_INTERNAL_3a7c319d_4_k_cu_main6thrust24THRUST_300001_SM_1000_NS8cuda_cub3parE)
_ZN30_INTERNAL_3a7c319d_4_k_cu_main6thrust24THRUST_300001_SM_1000_NS8cuda_cub3parE:
	.zero		1
	.type		_ZN30_INTERNAL_3a7c319d_4_k_cu_main6thrust24THRUST_300001_SM_1000_NS12placeholders2_4E,@object
	.size		_ZN30_INTERNAL_3a7c319d_4_k_cu_main6thrust24THRUST_300001_SM_1000_NS12placeholders2_4E,(_ZN30_INTERNAL_3a7c319d_4_k_cu_main4cuda3std3__45__cpo4cendE - _ZN30_INTERNAL_3a7c319d_4_k_cu_main6thrust24THRUST_300001_SM_1000_NS12placeholders2_4E)
_ZN30_INTERNAL_3a7c319d_4_k_cu_main6thrust24THRUST_300001_SM_1000_NS12placeholders2_4E:
	.zero		1
	.type		_ZN30_INTERNAL_3a7c319d_4_k_cu_main4cuda3std3__45__cpo4cendE,@object
	.size		_ZN30_INTERNAL_3a7c319d_4_k_cu_main4cuda3std3__45__cpo4cendE,(_ZN30_INTERNAL_3a7c319d_4_k_cu_main4cuda3std6ranges3__45__cpo4cendE - _ZN30_INTERNAL_3a7c319d_4_k_cu_main4cuda3std3__45__cpo4cendE)
_ZN30_INTERNAL_3a7c319d_4_k_cu_main4cuda3std3__45__cpo4cendE:
	.zero		1
	.type		_ZN30_INTERNAL_3a7c319d_4_k_cu_main4cuda3std6ranges3__45__cpo4cendE,@object
	.size		_ZN30_INTERNAL_3a7c319d_4_k_cu_main4cuda3std6ranges3__45__cpo4cendE,(_ZN30_INTERNAL_3a7c319d_4_k_cu_main4cuda3std3__420unreachable_sentinelE - _ZN30_INTERNAL_3a7c319d_4_k_cu_main4cuda3std6ranges3__45__cpo4cendE)
_ZN30_INTERNAL_3a7c319d_4_k_cu_main4cuda3std6ranges3__45__cpo4cendE:
	.zero		1
	.type		_ZN30_INTERNAL_3a7c319d_4_k_cu_main4cuda3std3__420unreachable_sentinelE,@object
	.size		_ZN30_INTERNAL_3a7c319d_4_k_cu_main4cuda3std3__420unreachable_sentinelE,(_ZN30_INTERNAL_3a7c319d_4_k_cu_main4cuda3std6ranges3__45__cpo5ssizeE - _ZN30_INTERNAL_3a7c319d_4_k_cu_main4cuda3std3__420unreachable_sentinelE)
_ZN30_INTERNAL_3a7c319d_4_k_cu_main4cuda3std3__420unreachable_sentinelE:
	.zero		1
	.type		_ZN30_INTERNAL_3a7c319d_4_k_cu_main4cuda3std6ranges3__45__cpo5ssizeE,@object
	.size		_ZN30_INTERNAL_3a7c319d_4_k_cu_main4cuda3std6ranges3__45__cpo5ssizeE,(_ZN30_INTERNAL_3a7c319d_4_k_cu_main6thrust24THRUST_300001_SM_1000_NS12placeholders2_8E - _ZN30_INTERNAL_3a7c319d_4_k_cu_main4cuda3std6ranges3__45__cpo5ssizeE)
_ZN30_INTERNAL_3a7c319d_4_k_cu_main4cuda3std6ranges3__45__cpo5ssizeE:
	.zero		1
	.type		_ZN30_INTERNAL_3a7c319d_4_k_cu_main6thrust24THRUST_300001_SM_1000_NS12placeholders2_8E,@object
	.size		_ZN30_INTERNAL_3a7c319d_4_k_cu_main6thrust24THRUST_300001_SM_1000_NS12placeholders2_8E,(_ZN30_INTERNAL_3a7c319d_4_k_cu_main4cuda3std3__45__cpo5crendE - _ZN30_INTERNAL_3a7c319d_4_k_cu_main6thrust24THRUST_300001_SM_1000_NS12placeholders2_8E)
_ZN30_INTERNAL_3a7c319d_4_k_cu_main6thrust24THRUST_300001_SM_1000_NS12placeholders2_8E:
	.zero		1
	.type		_ZN30_INTERNAL_3a7c319d_4_k_cu_main4cuda3std3__45__cpo5crendE,@object
	.size		_ZN30_INTERNAL_3a7c319d_4_k_cu_main4cuda3std3__45__cpo5crendE,(_ZN30_INTERNAL_3a7c319d_4_k_cu_main4cuda3std6ranges3__45__cpo4prevE - _ZN30_INTERNAL_3a7c319d_4_k_cu_main4cuda3std3__45__cpo5crendE)
_ZN30_INTERNAL_3a7c319d_4_k_cu_main4cuda3std3__45__cpo5crendE:
	.zero		1
	.type		_ZN30_INTERNAL_3a7c319d_4_k_cu_main4cuda3std6ranges3__45__cpo4prevE,@object
	.size		_ZN30_INTERNAL_3a7c319d_4_k_cu_main4cuda3std6ranges3__45__cpo4prevE,(_ZN30_INTERNAL_3a7c319d_4_k_cu_main4cuda3std6ranges3__45__cpo9iter_moveE - _ZN30_INTERNAL_3a7c319d_4_k_cu_main4cuda3std6ranges3__45__cpo4prevE)
_ZN30_INTERNAL_3a7c319d_4_k_cu_main4cuda3std6ranges3__45__cpo4prevE:
	.zero		1
	.type		_ZN30_INTERNAL_3a7c319d_4_k_cu_main4cuda3std6ranges3__45__cpo9iter_moveE,@object
	.size		_ZN30_INTERNAL_3a7c319d_4_k_cu_main4cuda3std6ranges3__45__cpo9iter_moveE,(_ZN30_INTERNAL_3a7c319d_4_k_cu_main6thrust24THRUST_300001_SM_1000_NS6system6detail10sequential3seqE - _ZN30_INTERNAL_3a7c319d_4_k_cu_main4cuda3std6ranges3__45__cpo9iter_moveE)
_ZN30_INTERNAL_3a7c319d_4_k_cu_main4cuda3std6ranges3__45__cpo9iter_moveE:
	.zero		1
	.type		_ZN30_INTERNAL_3a7c319d_4_k_cu_main6thrust24THRUST_300001_SM_1000_NS6system6detail10sequential3seqE,@object
	.size		_ZN30_INTERNAL_3a7c319d_4_k_cu_main6thrust24THRUST_300001_SM_1000_NS6system6detail10sequential3seqE,(.L_31 - _ZN30_INTERNAL_3a7c319d_4_k_cu_main6thrust24THRUST_300001_SM_1000_NS6system6detail10sequential3seqE)
_ZN30_INTERNAL_3a7c319d_4_k_cu_main6thrust24THRUST_300001_SM_1000_NS6system6detail10sequential3seqE:
	.zero		1
.L_31:


//--------------------- .nv.constant0._ZN3cub18CUB_300001_SM_10006detail11EmptyKernelIvEEvv --------------------------
	.section	.nv.constant0._ZN3cub18CUB_300001_SM_10006detail11EmptyKernelIvEEvv,"a",@progbits
	.sectionflags	@""
	.align	4
.nv.constant0._ZN3cub18CUB_300001_SM_10006detail11EmptyKernelIvEEvv:
	.zero		896


//--------------------- SYMBOLS --------------------------

	.type		.nv.reservedSmem.offset0,@object
	.size		.nv.reservedSmem.offset0,0x4
